	.headerflags	@"EF_CUDA_TEXMODE_UNIFIED EF_CUDA_64BIT_ADDRESS EF_CUDA_ACCELERATORS EF_CUDA_SM90 EF_CUDA_VIRTUAL_SM(EF_CUDA_SM90)"
	.elftype	@"ET_EXEC"


//--------------------- .nv.info                  --------------------------
	.section	.nv.info,"",@"SHT_CUDA_INFO"
	.align	4


	//----- nvinfo : EIATTR_REGCOUNT
	.align		4
        /*0000*/ 	.byte	0x04, 0x2f
        /*0002*/ 	.short	(.L_1 - .L_0)
	.align		4
.L_0:
        /*0004*/ 	.word	index@(triton_poi_fused__to_copy_arange_clamp_mul_sub_36)
        /*0008*/ 	.word	0x0000000a


	//----- nvinfo : EIATTR_MIN_STACK_SIZE
	.align		4
.L_1:
        /*000c*/ 	.byte	0x04, 0x12
        /*000e*/ 	.short	(.L_3 - .L_2)
	.align		4
.L_2:
        /*0010*/ 	.word	index@(triton_poi_fused__to_copy_arange_clamp_mul_sub_36)
        /*0014*/ 	.word	0x00000000


	//----- nvinfo : EIATTR_FRAME_SIZE
	.align		4
.L_3:
        /*0018*/ 	.byte	0x04, 0x11
        /*001a*/ 	.short	(.L_5 - .L_4)
	.align		4
.L_4:
        /*001c*/ 	.word	index@(triton_poi_fused__to_copy_arange_clamp_mul_sub_36)
        /*0020*/ 	.word	0x00000000


	//----- nvinfo : EIATTR_MIN_STACK_SIZE
	.align		4
.L_5:
        /*0024*/ 	.byte	0x04, 0x12
        /*0026*/ 	.short	(.L_7 - .L_6)
	.align		4
.L_6:
        /*0028*/ 	.word	index@(triton_poi_fused__to_copy_arange_clamp_mul_sub_36)
        /*002c*/ 	.word	0x00000000
.L_7:


//--------------------- .nv.info.triton_poi_fused__to_copy_arange_clamp_mul_sub_36 --------------------------
	.section	.nv.info.triton_poi_fused__to_copy_arange_clamp_mul_sub_36,"",@"SHT_CUDA_INFO"
	.sectionflags	@""
	.align	4


	//----- nvinfo : EIATTR_CUDA_API_VERSION
	.align		4
        /*0000*/ 	.byte	0x04, 0x37
        /*0002*/ 	.short	(.L_9 - .L_8)
.L_8:
        /*0004*/ 	.word	0x0000007c


	//----- nvinfo : EIATTR_KPARAM_INFO
	.align		4
.L_9:
        /*0008*/ 	.byte	0x04, 0x17
        /*000a*/ 	.short	(.L_11 - .L_10)
.L_10:
        /*000c*/ 	.word	0x00000000
        /*0010*/ 	.short	0x0001
        /*0012*/ 	.short	0x0008
        /*0014*/ 	.byte	0x00, 0xf0, 0x11, 0x00


	//----- nvinfo : EIATTR_KPARAM_INFO
	.align		4
.L_11:
        /*0018*/ 	.byte	0x04, 0x17
        /*001a*/ 	.short	(.L_13 - .L_12)
.L_12:
        /*001c*/ 	.word	0x00000000
        /*0020*/ 	.short	0x0000
        /*0022*/ 	.short	0x0000
        /*0024*/ 	.byte	0x00, 0xf4, 0x21, 0x00


	//----- nvinfo : EIATTR_SPARSE_MMA_MASK
	.align		4
.L_13:
        /*0028*/ 	.byte	0x03, 0x50
        /*002a*/ 	.short	0x0000


	//----- nvinfo : EIATTR_MAXREG_COUNT
	.align		4
        /*002c*/ 	.byte	0x03, 0x1b
        /*002e*/ 	.short	0x00ff


	//----- nvinfo : EIATTR_EXIT_INSTR_OFFSETS
	.align		4
        /*0030*/ 	.byte	0x04, 0x1c
        /*0032*/ 	.short	(.L_15 - .L_14)


	//   ....[0]....
.L_14:
        /*0034*/ 	.word	0x000000f0


	//   ....[1]....
        /*0038*/ 	.word	0x00000120


	//----- nvinfo : EIATTR_REQNTID
	.align		4
.L_15:
        /*003c*/ 	.byte	0x04, 0x10
        /*003e*/ 	.short	(.L_17 - .L_16)
.L_16:
        /*0040*/ 	.word	0x00000020
        /*0044*/ 	.word	0x00000001
        /*0048*/ 	.word	0x00000001


	//----- nvinfo : EIATTR_CBANK_PARAM_SIZE
	.align		4
.L_17:
        /*004c*/ 	.byte	0x03, 0x19
        /*004e*/ 	.short	0x000c


	//----- nvinfo : EIATTR_PARAM_CBANK
	.align		4
        /*0050*/ 	.byte	0x04, 0x0a
        /*0052*/ 	.short	(.L_19 - .L_18)
	.align		4
.L_18:
        /*0054*/ 	.word	index@(.nv.constant0.triton_poi_fused__to_copy_arange_clamp_mul_sub_36)
        /*0058*/ 	.short	0x0210
        /*005a*/ 	.short	0x000c


	//----- nvinfo : EIATTR_SW_WAR
	.align		4
.L_19:
        /*005c*/ 	.byte	0x04, 0x36
        /*005e*/ 	.short	(.L_21 - .L_20)
.L_20:
        /*0060*/ 	.word	0x00000008
.L_21:


//--------------------- .nv.callgraph             --------------------------
	.section	.nv.callgraph,"",@"SHT_CUDA_CALLGRAPH"
	.align	4
	.sectionentsize	8
	.align		4
        /*0000*/ 	.word	0x00000000
	.align		4
        /*0004*/ 	.word	0xffffffff
	.align		4
        /*0008*/ 	.word	0x00000000
	.align		4
        /*000c*/ 	.word	0xfffffffe
	.align		4
        /*0010*/ 	.word	0x00000000
	.align		4
        /*0014*/ 	.word	0xfffffffd
	.align		4
        /*0018*/ 	.word	0x00000000
	.align		4
        /*001c*/ 	.word	0xfffffffc


//--------------------- .text.triton_poi_fused__to_copy_arange_clamp_mul_sub_36 --------------------------
	.section	.text.triton_poi_fused__to_copy_arange_clamp_mul_sub_36,"ax",@progbits
	.align	128
        .global         triton_poi_fused__to_copy_arange_clamp_mul_sub_36
        .type           triton_poi_fused__to_copy_arange_clamp_mul_sub_36,@function
        .size           triton_poi_fused__to_copy_arange_clamp_mul_sub_36,(.L_x_1 - triton_poi_fused__to_copy_arange_clamp_mul_sub_36)
        .other          triton_poi_fused__to_copy_arange_clamp_mul_sub_36,@"STO_CUDA_ENTRY STV_DEFAULT"
triton_poi_fused__to_copy_arange_clamp_mul_sub_36:
.text.triton_poi_fused__to_copy_arange_clamp_mul_sub_36:
[----:B------:R-:W0:Y:S02]  /*0000*/  LDC R1, c[0x0][0x28] ;  /* 0x00000a00ff017b82 */ /* 0x000e240000000800 */
[----:B------:R-:W1:Y:S01]  /*0010*/  S2R R6, SR_TID.X ;  /* 0x0000000000067919 */ /* 0x000e620000002100 */
[----:B------:R-:W2:Y:S01]  /*0020*/  LDC.64 R2, c[0x0][0x210] ;  /* 0x00008400ff027b82 */ /* 0x000ea20000000a00 */
[----:B------:R-:W3:Y:S01]  /*0030*/  S2R R5, SR_CTAID.X ;  /* 0x0000000000057919 */ /* 0x000ee20000002500 */
[C---:B-1----:R-:W-:Y:S02]  /*0040*/  LOP3.LUT R0, R6.reuse, 0x7, RZ, 0xc0, !PT ;  /* 0x0000000706007812 */ /* 0x042fe400078ec0ff */
[----:B------:R-:W-:-:S03]  /*0050*/  LOP3.LUT P0, RZ, R6, 0x18, RZ, 0xc0, !PT ;  /* 0x0000001806ff7812 */ /* 0x000fc6000780c0ff */
[----:B---3--:R-:W-:-:S04]  /*0060*/  IMAD R5, R5, 0x8, R0 ;  /* 0x0000000805057824 */ /* 0x008fc800078e0200 */
[C---:B--2---:R-:W-:Y:S01]  /*0070*/  IMAD.WIDE R2, R5.reuse, 0x4, R2 ;  /* 0x0000000405027825 */ /* 0x044fe200078e0202 */
[----:B------:R-:W-:Y:S02]  /*0080*/  I2FP.F32.S32 R0, R5 ;  /* 0x0000000500007245 */ /* 0x000fe40000201400 */
[----:B------:R-:W-:-:S03]  /*0090*/  ISETP.LT.AND P0, PT, R5, 0x8, !P0 ;  /* 0x000000080500780c */ /* 0x000fc60004701270 */
[----:B------:R-:W-:-:S05]  /*00a0*/  FMUL R0, R0, 0.14285714924335479736 ;  /* 0x3e12492500007820 */ /* 0x000fca0000400000 */
[----:B------:R-:W-:-:S04]  /*00b0*/  FMNMX R0, RZ, R0, !PT ;  /* 0x00000000ff007209 */ /* 0x000fc80007800000 */
[----:B------:R-:W1:Y:S02]  /*00c0*/  F2I.TRUNC.NTZ R4, R0 ;  /* 0x0000000000047305 */ /* 0x000e64000020f100 */
[----:B-1----:R-:W-:-:S05]  /*00d0*/  I2FP.F32.S32 R7, R4 ;  /* 0x0000000400077245 */ /* 0x002fca0000201400 */
[----:B------:R-:W-:Y:S01]  /*00e0*/  FADD.SAT R7, R0, -R7 ;  /* 0x8000000700077221 */ /* 0x000fe20000002000 */
[----:B------:R-:W-:Y:S06]  /*00f0*/  @!P0 EXIT ;  /* 0x000000000000894d */ /* 0x000fec0003800000 */
[----:B------:R-:W-:Y:S02]  /*0100*/  ULDC.64 UR4, c[0x0][0x208] ;  /* 0x0000820000047ab9 */ /* 0x000fe40000000a00 */
[----:B------:R-:W-:Y:S01]  /*0110*/  STG.E desc[UR4][R2.64], R7 ;  /* 0x0000000702007986 */ /* 0x000fe2000c101904 */
[----:B------:R-:W-:Y:S05]  /*0120*/  EXIT ;  /* 0x000000000000794d */ /* 0x000fea0003800000 */
.L_x_0:
[----:B------:R-:W-:-:S00]  /*0130*/  BRA `(.L_x_0) ;  /* 0xfffffffc00fc7947 */ /* 0x000fc0000383ffff */
[----:B------:R-:W-:-:S00]  /*0140*/  NOP ;  /* 0x0000000000007918 */ /* 0x000fc00000000000 */
        /* <DEDUP_REMOVED lines=11> */
.L_x_1:


//--------------------- .nv.constant0.triton_poi_fused__to_copy_arange_clamp_mul_sub_36 --------------------------
	.section	.nv.constant0.triton_poi_fused__to_copy_arange_clamp_mul_sub_36,"a",@progbits
	.sectionflags	@""
	.align	4
.nv.constant0.triton_poi_fused__to_copy_arange_clamp_mul_sub_36:
	.zero		540
